//
// Generated by NVIDIA NVVM Compiler
//
// Compiler Build ID: CL-36424714
// Cuda compilation tools, release 13.0, V13.0.88
// Based on NVVM 20.0.0
//

.version 9.0
.target sm_100
.address_size 64

	// .globl	_Z6MatmulPiS_S_

.visible .entry _Z6MatmulPiS_S_(
	.param .u64 .ptr .align 1 _Z6MatmulPiS_S__param_0,
	.param .u64 .ptr .align 1 _Z6MatmulPiS_S__param_1,
	.param .u64 .ptr .align 1 _Z6MatmulPiS_S__param_2
)
{
	.reg .pred 	%p<2>;
	.reg .b32 	%r<68>;
	.reg .b64 	%rd<21>;

	ld.param.u64 	%rd6, [_Z6MatmulPiS_S__param_0];
	ld.param.u64 	%rd7, [_Z6MatmulPiS_S__param_1];
	ld.param.u64 	%rd5, [_Z6MatmulPiS_S__param_2];
	cvta.to.global.u64 	%rd8, %rd7;
	cvta.to.global.u64 	%rd9, %rd6;
	mov.u32 	%r10, %ctaid.y;
	mov.u32 	%r11, %ntid.y;
	mov.u32 	%r12, %tid.y;
	mad.lo.s32 	%r1, %r10, %r11, %r12;
	mov.u32 	%r13, %ctaid.x;
	mov.u32 	%r14, %ntid.x;
	mov.u32 	%r15, %tid.x;
	mad.lo.s32 	%r2, %r13, %r14, %r15;
	mul.wide.u32 	%rd10, %r11, %r10;
	cvt.u64.u32 	%rd11, %r12;
	add.s64 	%rd12, %rd10, %rd11;
	shl.b64 	%rd13, %rd12, 12;
	add.s64 	%rd14, %rd13, %rd9;
	add.s64 	%rd20, %rd14, 32;
	add.s64 	%rd2, %rd8, 32768;
	mov.b32 	%r66, 0;
	mov.u32 	%r65, %r2;
	mov.u32 	%r67, %r66;
$L__BB0_1:
	mul.wide.s32 	%rd15, %r65, 4;
	add.s64 	%rd16, %rd2, %rd15;
	ld.global.u32 	%r16, [%rd20+-32];
	ld.global.u32 	%r17, [%rd16+-32768];
	mad.lo.s32 	%r18, %r17, %r16, %r67;
	ld.global.u32 	%r19, [%rd20+-28];
	ld.global.u32 	%r20, [%rd16+-28672];
	mad.lo.s32 	%r21, %r20, %r19, %r18;
	ld.global.u32 	%r22, [%rd20+-24];
	ld.global.u32 	%r23, [%rd16+-24576];
	mad.lo.s32 	%r24, %r23, %r22, %r21;
	ld.global.u32 	%r25, [%rd20+-20];
	ld.global.u32 	%r26, [%rd16+-20480];
	mad.lo.s32 	%r27, %r26, %r25, %r24;
	ld.global.u32 	%r28, [%rd20+-16];
	ld.global.u32 	%r29, [%rd16+-16384];
	mad.lo.s32 	%r30, %r29, %r28, %r27;
	ld.global.u32 	%r31, [%rd20+-12];
	ld.global.u32 	%r32, [%rd16+-12288];
	mad.lo.s32 	%r33, %r32, %r31, %r30;
	ld.global.u32 	%r34, [%rd20+-8];
	ld.global.u32 	%r35, [%rd16+-8192];
	mad.lo.s32 	%r36, %r35, %r34, %r33;
	ld.global.u32 	%r37, [%rd20+-4];
	ld.global.u32 	%r38, [%rd16+-4096];
	mad.lo.s32 	%r39, %r38, %r37, %r36;
	ld.global.u32 	%r40, [%rd20];
	ld.global.u32 	%r41, [%rd16];
	mad.lo.s32 	%r42, %r41, %r40, %r39;
	ld.global.u32 	%r43, [%rd20+4];
	ld.global.u32 	%r44, [%rd16+4096];
	mad.lo.s32 	%r45, %r44, %r43, %r42;
	ld.global.u32 	%r46, [%rd20+8];
	ld.global.u32 	%r47, [%rd16+8192];
	mad.lo.s32 	%r48, %r47, %r46, %r45;
	ld.global.u32 	%r49, [%rd20+12];
	ld.global.u32 	%r50, [%rd16+12288];
	mad.lo.s32 	%r51, %r50, %r49, %r48;
	ld.global.u32 	%r52, [%rd20+16];
	ld.global.u32 	%r53, [%rd16+16384];
	mad.lo.s32 	%r54, %r53, %r52, %r51;
	ld.global.u32 	%r55, [%rd20+20];
	ld.global.u32 	%r56, [%rd16+20480];
	mad.lo.s32 	%r57, %r56, %r55, %r54;
	ld.global.u32 	%r58, [%rd20+24];
	ld.global.u32 	%r59, [%rd16+24576];
	mad.lo.s32 	%r60, %r59, %r58, %r57;
	ld.global.u32 	%r61, [%rd20+28];
	ld.global.u32 	%r62, [%rd16+28672];
	mad.lo.s32 	%r67, %r62, %r61, %r60;
	add.s32 	%r66, %r66, 16;
	add.s64 	%rd20, %rd20, 64;
	add.s32 	%r65, %r65, 16384;
	setp.ne.s32 	%p1, %r66, 1024;
	@%p1 bra 	$L__BB0_1;
	cvta.to.global.u64 	%rd17, %rd5;
	shl.b32 	%r63, %r1, 10;
	add.s32 	%r64, %r63, %r2;
	mul.wide.s32 	%rd18, %r64, 4;
	add.s64 	%rd19, %rd17, %rd18;
	st.global.u32 	[%rd19], %r67;
	ret;

}


// ===== COMPILED SASS (sm_100) =====

	.target	sm_100

	.elftype	@"ET_EXEC"


//--------------------- .note.nv.tkinfo           --------------------------
	.section	.note.nv.tkinfo,"",@"SHT_NOTE"
	.sectionflags	@"SHF_NOTE_NV_TKINFO"
	.tkinfo
        /*0018*/ 	.word	0x00000002
        /*0030*/ 	.string	""
        /*0030*/ 	.string	"ptxas"
        /*0030*/ 	.string	"Cuda compilation tools, release 13.0, V13.0.88"
        /*0030*/ 	.string	"Build cuda_13.0.r13.0/compiler.36424714_0"
        /*0030*/ 	.string	"-arch sm_100 -m 64 "



//--------------------- .note.nv.cuinfo           --------------------------
	.section	.note.nv.cuinfo,"",@"SHT_NOTE"
	.sectionflags	@"SHF_NOTE_NV_CUINFO"
        /*0018*/ 	.short	0x0002
        /*001a*/ 	.short	0x0064
        /*001c*/ 	.short	0x0082
	.zero		2


//--------------------- .nv.info                  --------------------------
	.section	.nv.info,"",@"SHT_CUDA_INFO"
	.align	4


	//----- nvinfo : EIATTR_REGCOUNT
	.align		4
        /*0000*/ 	.byte	0x04, 0x2f
        /*0002*/ 	.short	(.L_1 - .L_0)
	.align		4
.L_0:
        /*0004*/ 	.word	index@(_Z6MatmulPiS_S_)
        /*0008*/ 	.word	0x0000001f


	//----- nvinfo : EIATTR_FRAME_SIZE
	.align		4
.L_1:
        /*000c*/ 	.byte	0x04, 0x11
        /*000e*/ 	.short	(.L_3 - .L_2)
	.align		4
.L_2:
        /*0010*/ 	.word	index@(_Z6MatmulPiS_S_)
        /*0014*/ 	.word	0x00000000


	//----- nvinfo : EIATTR_MIN_STACK_SIZE
	.align		4
.L_3:
        /*0018*/ 	.byte	0x04, 0x12
        /*001a*/ 	.short	(.L_5 - .L_4)
	.align		4
.L_4:
        /*001c*/ 	.word	index@(_Z6MatmulPiS_S_)
        /*0020*/ 	.word	0x00000000
.L_5:


//--------------------- .nv.compat                --------------------------
	.section	.nv.compat,"",@"SHT_CUDA_COMPAT_INFO"
	.align	4
        /*0000*/ 	.byte	0x02, 0x09, 0x00, 0x00, 0x02, 0x02, 0x01, 0x00, 0x02, 0x05, 0x05, 0x00, 0x03, 0x07, 0x01, 0x01
        /*0010*/ 	.byte	0x02, 0x03, 0x00, 0x00, 0x02, 0x06, 0x01, 0x00, 0x04, 0x0b, 0x08, 0x00, 0x09, 0x00, 0x00, 0x00
        /*0020*/ 	.byte	0x00, 0x00, 0x00, 0x00


//--------------------- .nv.info._Z6MatmulPiS_S_  --------------------------
	.section	.nv.info._Z6MatmulPiS_S_,"",@"SHT_CUDA_INFO"
	.sectionflags	@""
	.align	4


	//----- nvinfo : EIATTR_CUDA_API_VERSION
	.align		4
        /*0000*/ 	.byte	0x04, 0x37
        /*0002*/ 	.short	(.L_7 - .L_6)
.L_6:
        /*0004*/ 	.word	0x00000082


	//----- nvinfo : EIATTR_KPARAM_INFO
	.align		4
.L_7:
        /*0008*/ 	.byte	0x04, 0x17
        /*000a*/ 	.short	(.L_9 - .L_8)
.L_8:
        /*000c*/ 	.word	0x00000000
        /*0010*/ 	.short	0x0002
        /*0012*/ 	.short	0x0010
        /*0014*/ 	.byte	0x00, 0xf5, 0x21, 0x00


	//----- nvinfo : EIATTR_KPARAM_INFO
	.align		4
.L_9:
        /*0018*/ 	.byte	0x04, 0x17
        /*001a*/ 	.short	(.L_11 - .L_10)
.L_10:
        /*001c*/ 	.word	0x00000000
        /*0020*/ 	.short	0x0001
        /*0022*/ 	.short	0x0008
        /*0024*/ 	.byte	0x00, 0xf5, 0x21, 0x00


	//----- nvinfo : EIATTR_KPARAM_INFO
	.align		4
.L_11:
        /*0028*/ 	.byte	0x04, 0x17
        /*002a*/ 	.short	(.L_13 - .L_12)
.L_12:
        /*002c*/ 	.word	0x00000000
        /*0030*/ 	.short	0x0000
        /*0032*/ 	.short	0x0000
        /*0034*/ 	.byte	0x00, 0xf5, 0x21, 0x00


	//----- nvinfo : EIATTR_SPARSE_MMA_MASK
	.align		4
.L_13:
        /*0038*/ 	.byte	0x03, 0x50
        /*003a*/ 	.short	0x0000


	//----- nvinfo : EIATTR_MAXREG_COUNT
	.align		4
        /*003c*/ 	.byte	0x03, 0x1b
        /*003e*/ 	.short	0x00ff


	//----- nvinfo : EIATTR_MERCURY_ISA_VERSION
	.align		4
        /*0040*/ 	.byte	0x03, 0x5f
        /*0042*/ 	.short	0x0101


	//----- nvinfo : EIATTR_VRC_CTA_INIT_COUNT
	.align		4
        /*0044*/ 	.byte	0x02, 0x4a
	.zero		1
	.zero		1


	//----- nvinfo : EIATTR_EXIT_INSTR_OFFSETS
	.align		4
        /*0048*/ 	.byte	0x04, 0x1c
        /*004a*/ 	.short	(.L_15 - .L_14)


	//   ....[0]....
.L_14:
        /*004c*/ 	.word	0x00000540


	//----- nvinfo : EIATTR_CBANK_PARAM_SIZE
	.align		4
.L_15:
        /*0050*/ 	.byte	0x03, 0x19
        /*0052*/ 	.short	0x0018


	//----- nvinfo : EIATTR_PARAM_CBANK
	.align		4
        /*0054*/ 	.byte	0x04, 0x0a
        /*0056*/ 	.short	(.L_17 - .L_16)
	.align		4
.L_16:
        /*0058*/ 	.word	index@(.nv.constant0._Z6MatmulPiS_S_)
        /*005c*/ 	.short	0x0380
        /*005e*/ 	.short	0x0018


	//----- nvinfo : EIATTR_SW_WAR
	.align		4
.L_17:
        /*0060*/ 	.byte	0x04, 0x36
        /*0062*/ 	.short	(.L_19 - .L_18)
.L_18:
        /*0064*/ 	.word	0x00000008
.L_19:


//--------------------- .nv.callgraph             --------------------------
	.section	.nv.callgraph,"",@"SHT_CUDA_CALLGRAPH"
	.align	4
	.sectionentsize	8
	.align		4
        /*0000*/ 	.word	0x00000000
	.align		4
        /*0004*/ 	.word	0xffffffff
	.align		4
        /*0008*/ 	.word	0x00000000
	.align		4
        /*000c*/ 	.word	0xfffffffe
	.align		4
        /*0010*/ 	.word	0x00000000
	.align		4
        /*0014*/ 	.word	0xfffffffd
	.align		4
        /*0018*/ 	.word	0x00000000
	.align		4
        /*001c*/ 	.word	0xfffffffc


//--------------------- .text._Z6MatmulPiS_S_     --------------------------
	.section	.text._Z6MatmulPiS_S_,"ax",@progbits
	.align	128
        .global         _Z6MatmulPiS_S_
        .type           _Z6MatmulPiS_S_,@function
        .size           _Z6MatmulPiS_S_,(.L_x_2 - _Z6MatmulPiS_S_)
        .other          _Z6MatmulPiS_S_,@"STO_CUDA_ENTRY STV_DEFAULT"
_Z6MatmulPiS_S_:
.text._Z6MatmulPiS_S_:
[----:B------:R-:W-:Y:S01]  /*0000*/  LDC R1, c[0x0][0x37c] ;  /* 0x0000df00ff017b82 */ /* 0x000fe20000000800 */
[----:B------:R-:W0:Y:S07]  /*0010*/  S2R R2, SR_TID.Y ;  /* 0x0000000000027919 */ /* 0x000e2e0000002200 */
[----:B------:R-:W0:Y:S01]  /*0020*/  S2UR UR4, SR_CTAID.Y ;  /* 0x00000000000479c3 */ /* 0x000e220000002600 */
[----:B------:R-:W1:Y:S01]  /*0030*/  LDCU.128 UR12, c[0x0][0x380] ;  /* 0x00007000ff0c77ac */ /* 0x000e620008000c00 */
[----:B------:R-:W-:Y:S01]  /*0040*/  HFMA2 R3, -RZ, RZ, 0, 0 ;  /* 0x00000000ff037431 */ /* 0x000fe200000001ff */
[----:B------:R-:W2:Y:S01]  /*0050*/  S2R R9, SR_TID.X ;  /* 0x0000000000097919 */ /* 0x000ea20000002100 */
[----:B------:R-:W-:Y:S01]  /*0060*/  MOV R14, RZ ;  /* 0x000000ff000e7202 */ /* 0x000fe20000000f00 */
[----:B------:R-:W3:Y:S03]  /*0070*/  LDCU.64 UR8, c[0x0][0x358] ;  /* 0x00006b00ff0877ac */ /* 0x000ee60008000a00 */
[----:B------:R-:W0:Y:S08]  /*0080*/  LDC R7, c[0x0][0x364] ;  /* 0x0000d900ff077b82 */ /* 0x000e300000000800 */
[----:B------:R-:W2:Y:S01]  /*0090*/  S2UR UR6, SR_CTAID.X ;  /* 0x00000000000679c3 */ /* 0x000ea20000002500 */
[----:B-1----:R-:W-:-:S07]  /*00a0*/  UIADD3 UR5, UP0, UPT, UR14, 0x8000, URZ ;  /* 0x000080000e057890 */ /* 0x002fce000ff1e0ff */
[----:B------:R-:W2:Y:S01]  /*00b0*/  LDC R0, c[0x0][0x360] ;  /* 0x0000d800ff007b82 */ /* 0x000ea20000000800 */
[----:B0-----:R-:W-:-:S04]  /*00c0*/  IMAD.WIDE.U32 R4, R7, UR4, R2 ;  /* 0x0000000407047c25 */ /* 0x001fc8000f8e0002 */
[----:B------:R-:W-:Y:S01]  /*00d0*/  IMAD R7, R7, UR4, R2 ;  /* 0x0000000407077c24 */ /* 0x000fe2000f8e0202 */
[----:B------:R-:W-:Y:S01]  /*00e0*/  LEA R3, P0, R4, UR12, 0xc ;  /* 0x0000000c04037c11 */ /* 0x000fe2000f8060ff */
[----:B------:R-:W-:-:S03]  /*00f0*/  UMOV UR4, URZ ;  /* 0x000000ff00047c82 */ /* 0x000fc60008000000 */
[----:B------:R-:W-:Y:S01]  /*0100*/  LEA.HI.X R5, R4, UR13, R5, 0xc, P0 ;  /* 0x0000000d04057c11 */ /* 0x000fe200080f6405 */
[----:B--2---:R-:W-:Y:S01]  /*0110*/  IMAD R0, R0, UR6, R9 ;  /* 0x0000000600007c24 */ /* 0x004fe2000f8e0209 */
[----:B------:R-:W-:Y:S01]  /*0120*/  IADD3 R9, P1, PT, R3, 0x20, RZ ;  /* 0x0000002003097810 */ /* 0x000fe20007f3e0ff */
[----:B------:R-:W-:-:S03]  /*0130*/  UIADD3.X UR6, UPT, UPT, URZ, UR15, URZ, UP0, !UPT ;  /* 0x0000000fff067290 */ /* 0x000fc600087fe4ff */
[----:B------:R-:W-:Y:S02]  /*0140*/  MOV R6, R0 ;  /* 0x0000000000067202 */ /* 0x000fe40000000f00 */
[----:B---3--:R-:W-:-:S07]  /*0150*/  IADD3.X R5, PT, PT, RZ, R5, RZ, P1, !PT ;  /* 0x00000005ff057210 */ /* 0x008fce0000ffe4ff */
.L_x_0:
[----:B------:R-:W-:Y:S02]  /*0160*/  MOV R2, UR5 ;  /* 0x0000000500027c02 */ /* 0x000fe40008000f00 */
[----:B------:R-:W-:Y:S02]  /*0170*/  MOV R3, UR6 ;  /* 0x0000000600037c02 */ /* 0x000fe40008000f00 */
[----:B------:R-:W-:Y:S01]  /*0180*/  MOV R4, R9 ;  /* 0x0000000900047202 */ /* 0x000fe20000000f00 */
[----:B------:R-:W-:-:S04]  /*0190*/  IMAD.WIDE R2, R6, 0x4, R2 ;  /* 0x0000000406027825 */ /* 0x000fc800078e0202 */
[----:B------:R-:W2:Y:S04]  /*01a0*/  LDG.E R15, desc[UR8][R4.64+-0x20] ;  /* 0xffffe008040f7981 */ /* 0x000ea8000c1e1900 */
[----:B------:R-:W2:Y:S04]  /*01b0*/  LDG.E R16, desc[UR8][R2.64+-0x8000] ;  /* 0xff80000802107981 */ /* 0x000ea8000c1e1900 */
[----:B------:R-:W3:Y:S04]  /*01c0*/  LDG.E R24, desc[UR8][R4.64+-0x1c] ;  /* 0xffffe40804187981 */ /* 0x000ee8000c1e1900 */
[----:B------:R-:W3:Y:S04]  /*01d0*/  LDG.E R25, desc[UR8][R2.64+-0x7000] ;  /* 0xff90000802197981 */ /* 0x000ee8000c1e1900 */
[----:B------:R-:W4:Y:S04]  /*01e0*/  LDG.E R19, desc[UR8][R4.64+-0x18] ;  /* 0xffffe80804137981 */ /* 0x000f28000c1e1900 */
[----:B------:R-:W4:Y:S04]  /*01f0*/  LDG.E R18, desc[UR8][R2.64+-0x6000] ;  /* 0xffa0000802127981 */ /* 0x000f28000c1e1900 */
[----:B------:R-:W5:Y:S04]  /*0200*/  LDG.E R20, desc[UR8][R4.64+-0x14] ;  /* 0xffffec0804147981 */ /* 0x000f68000c1e1900 */
        /* <DEDUP_REMOVED lines=11> */
[----:B------:R-:W5:Y:S01]  /*02c0*/  LDG.E R26, desc[UR8][R4.64+0x1c] ;  /* 0x00001c08041a7981 */ /* 0x000f62000c1e1900 */
[----:B--2---:R-:W-:-:S03]  /*02d0*/  IMAD R15, R15, R16, R14 ;  /* 0x000000100f0f7224 */ /* 0x004fc600078e020e */
[----:B------:R-:W2:Y:S04]  /*02e0*/  LDG.E R16, desc[UR8][R4.64] ;  /* 0x0000000804107981 */ /* 0x000ea8000c1e1900 */
[----:B------:R-:W2:Y:S01]  /*02f0*/  LDG.E R14, desc[UR8][R4.64+0x4] ;  /* 0x00000408040e7981 */ /* 0x000ea2000c1e1900 */
[----:B---3--:R-:W-:-:S03]  /*0300*/  IMAD R24, R24, R25, R15 ;  /* 0x0000001918187224 */ /* 0x008fc600078e020f */
[----:B------:R-:W3:Y:S04]  /*0310*/  LDG.E R15, desc[UR8][R2.64+0x1000] ;  /* 0x00100008020f7981 */ /* 0x000ee8000c1e1900 */
[----:B------:R-:W3:Y:S01]  /*0320*/  LDG.E R25, desc[UR8][R2.64+0x5000] ;  /* 0x0050000802197981 */ /* 0x000ee2000c1e1900 */
[----:B----4-:R-:W-:-:S03]  /*0330*/  IMAD R24, R19, R18, R24 ;  /* 0x0000001213187224 */ /* 0x010fc600078e0218 */
[----:B------:R-:W4:Y:S04]  /*0340*/  LDG.E R18, desc[UR8][R4.64+0x8] ;  /* 0x0000080804127981 */ /* 0x000f28000c1e1900 */
[----:B------:R-:W4:Y:S01]  /*0350*/  LDG.E R19, desc[UR8][R2.64+0x2000] ;  /* 0x0020000802137981 */ /* 0x000f22000c1e1900 */
[----:B-----5:R-:W-:-:S03]  /*0360*/  IMAD R24, R20, R21, R24 ;  /* 0x0000001514187224 */ /* 0x020fc600078e0218 */
[----:B------:R-:W5:Y:S04]  /*0370*/  LDG.E R20, desc[UR8][R4.64+0xc] ;  /* 0x00000c0804147981 */ /* 0x000f68000c1e1900 */
[----:B------:R-:W5:Y:S01]  /*0380*/  LDG.E R21, desc[UR8][R2.64+0x3000] ;  /* 0x0030000802157981 */ /* 0x000f62000c1e1900 */
[----:B------:R-:W-:-:S03]  /*0390*/  IMAD R24, R22, R23, R24 ;  /* 0x0000001716187224 */ /* 0x000fc600078e0218 */
[----:B------:R-:W5:Y:S04]  /*03a0*/  LDG.E R22, desc[UR8][R4.64+0x10] ;  /* 0x0000100804167981 */ /* 0x000f68000c1e1900 */
[----:B------:R-:W5:Y:S01]  /*03b0*/  LDG.E R23, desc[UR8][R2.64+0x4000] ;  /* 0x0040000802177981 */ /* 0x000f62000c1e1900 */
[----:B------:R-:W-:-:S03]  /*03c0*/  IMAD R28, R12, R13, R24 ;  /* 0x0000000d0c1c7224 */ /* 0x000fc600078e0218 */
[----:B------:R-:W5:Y:S04]  /*03d0*/  LDG.E R24, desc[UR8][R4.64+0x14] ;  /* 0x0000140804187981 */ /* 0x000f68000c1e1900 */
[----:B------:R0:W5:Y:S04]  /*03e0*/  LDG.E R13, desc[UR8][R4.64+0x18] ;  /* 0x00001808040d7981 */ /* 0x000168000c1e1900 */
[----:B------:R-:W5:Y:S01]  /*03f0*/  LDG.E R12, desc[UR8][R2.64+0x6000] ;  /* 0x00600008020c7981 */ /* 0x000f62000c1e1900 */
[----:B------:R-:W-:-:S04]  /*0400*/  IMAD R8, R9, R8, R28 ;  /* 0x0000000809087224 */ /* 0x000fc800078e021c */
[----:B------:R-:W-:Y:S01]  /*0410*/  IMAD R8, R10, R11, R8 ;  /* 0x0000000b0a087224 */ /* 0x000fe200078e0208 */
[----:B------:R-:W-:-:S04]  /*0420*/  UIADD3 UR4, UPT, UPT, UR4, 0x10, URZ ;  /* 0x0000001004047890 */ /* 0x000fc8000fffe0ff */
[----:B------:R-:W-:Y:S01]  /*0430*/  UISETP.NE.AND UP0, UPT, UR4, 0x400, UPT ;  /* 0x000004000400788c */ /* 0x000fe2000bf05270 */
[----:B------:R-:W-:Y:S02]  /*0440*/  IADD3 R9, P0, PT, R4, 0x40, RZ ;  /* 0x0000004004097810 */ /* 0x000fe40007f1e0ff */
[----:B------:R-:W-:Y:S02]  /*0450*/  IADD3 R6, PT, PT, R6, 0x4000, RZ ;  /* 0x0000400006067810 */ /* 0x000fe40007ffe0ff */
[----:B0-----:R-:W-:Y:S01]  /*0460*/  IADD3.X R5, PT, PT, RZ, R5, RZ, P0, !PT ;  /* 0x00000005ff057210 */ /* 0x001fe200007fe4ff */
[----:B--2---:R-:W-:-:S04]  /*0470*/  IMAD R8, R16, R17, R8 ;  /* 0x0000001110087224 */ /* 0x004fc800078e0208 */
[----:B---3--:R-:W-:-:S04]  /*0480*/  IMAD R8, R14, R15, R8 ;  /* 0x0000000f0e087224 */ /* 0x008fc800078e0208 */
[----:B----4-:R-:W-:-:S04]  /*0490*/  IMAD R8, R18, R19, R8 ;  /* 0x0000001312087224 */ /* 0x010fc800078e0208 */
[----:B-----5:R-:W-:-:S04]  /*04a0*/  IMAD R8, R20, R21, R8 ;  /* 0x0000001514087224 */ /* 0x020fc800078e0208 */
[----:B------:R-:W-:-:S04]  /*04b0*/  IMAD R8, R22, R23, R8 ;  /* 0x0000001716087224 */ /* 0x000fc800078e0208 */
[----:B------:R-:W-:-:S04]  /*04c0*/  IMAD R8, R24, R25, R8 ;  /* 0x0000001918087224 */ /* 0x000fc800078e0208 */
[----:B------:R-:W-:-:S04]  /*04d0*/  IMAD R8, R13, R12, R8 ;  /* 0x0000000c0d087224 */ /* 0x000fc800078e0208 */
[----:B------:R-:W-:Y:S01]  /*04e0*/  IMAD R14, R26, R27, R8 ;  /* 0x0000001b1a0e7224 */ /* 0x000fe200078e0208 */
[----:B------:R-:W-:Y:S06]  /*04f0*/  BRA.U UP0, `(.L_x_0) ;  /* 0xfffffffd00187547 */ /* 0x000fec000b83ffff */
[----:B------:R-:W0:Y:S01]  /*0500*/  LDC.64 R2, c[0x0][0x390] ;  /* 0x0000e400ff027b82 */ /* 0x000e220000000a00 */
[----:B------:R-:W-:-:S05]  /*0510*/  LEA R7, R7, R0, 0xa ;  /* 0x0000000007077211 */ /* 0x000fca00078e50ff */
[----:B0-----:R-:W-:-:S05]  /*0520*/  IMAD.WIDE R2, R7, 0x4, R2 ;  /* 0x0000000407027825 */ /* 0x001fca00078e0202 */
[----:B------:R-:W-:Y:S01]  /*0530*/  STG.E desc[UR8][R2.64], R14 ;  /* 0x0000000e02007986 */ /* 0x000fe2000c101908 */
[----:B------:R-:W-:Y:S05]  /*0540*/  EXIT ;  /* 0x000000000000794d */ /* 0x000fea0003800000 */
.L_x_1:
[----:B------:R-:W-:-:S00]  /*0550*/  BRA `(.L_x_1) ;  /* 0xfffffffc00fc7947 */ /* 0x000fc0000383ffff */
[----:B------:R-:W-:-:S00]  /*0560*/  NOP ;  /* 0x0000000000007918 */ /* 0x000fc00000000000 */
        /* <DEDUP_REMOVED lines=9> */
.L_x_2:


//--------------------- .nv.shared.reserved.0     --------------------------
	.section	.nv.shared.reserved.0,"aw",@nobits
	.weak		__nv_reservedSMEM_offset_0_alias
	.size		__nv_reservedSMEM_offset_0_alias, 0, 64
	.other		__nv_reservedSMEM_offset_0_alias,@"STO_CUDA_RESERVED_SHARED STV_DEFAULT"
__nv_reservedSMEM_offset_0_alias:
	.zero		0
	.zero		64


//--------------------- .nv.constant0._Z6MatmulPiS_S_ --------------------------
	.section	.nv.constant0._Z6MatmulPiS_S_,"a",@progbits
	.sectionflags	@""
	.align	4
.nv.constant0._Z6MatmulPiS_S_:
	.zero		920


//--------------------- SYMBOLS --------------------------

	.type		.nv.reservedSmem.offset0,@object
	.size		.nv.reservedSmem.offset0,0x4
